//
// Generated by NVIDIA NVVM Compiler
//
// Compiler Build ID: CL-36424714
// Cuda compilation tools, release 13.0, V13.0.88
// Based on NVVM 20.0.0
//

.version 9.0
.target sm_100
.address_size 64

	// .globl	_Z9eliminatePfS_iii
// _ZZ9eliminatePfS_iiiE7sfactor has been demoted
// _ZZ9normalizePfS_iiE7sfactor has been demoted

.visible .entry _Z9eliminatePfS_iii(
	.param .u64 .ptr .align 1 _Z9eliminatePfS_iii_param_0,
	.param .u64 .ptr .align 1 _Z9eliminatePfS_iii_param_1,
	.param .u32 _Z9eliminatePfS_iii_param_2,
	.param .u32 _Z9eliminatePfS_iii_param_3,
	.param .u32 _Z9eliminatePfS_iii_param_4
)
{
	.reg .pred 	%p<7>;
	.reg .b32 	%r<23>;
	.reg .b32 	%f<13>;
	.reg .b64 	%rd<17>;
	// demoted variable
	.shared .align 4 .f32 _ZZ9eliminatePfS_iiiE7sfactor;
	ld.param.u64 	%rd3, [_Z9eliminatePfS_iii_param_0];
	ld.param.u64 	%rd2, [_Z9eliminatePfS_iii_param_1];
	ld.param.u32 	%r9, [_Z9eliminatePfS_iii_param_2];
	ld.param.u32 	%r10, [_Z9eliminatePfS_iii_param_3];
	ld.param.u32 	%r11, [_Z9eliminatePfS_iii_param_4];
	cvta.to.global.u64 	%rd1, %rd3;
	mov.u32 	%r1, %ctaid.x;
	mov.u32 	%r2, %tid.x;
	mov.u32 	%r12, %ntid.x;
	mov.u32 	%r13, %ctaid.y;
	mul.lo.s32 	%r3, %r13, %r12;
	mul.lo.s32 	%r4, %r10, %r9;
	mul.lo.s32 	%r5, %r10, %r1;
	setp.eq.s32 	%p1, %r1, %r9;
	@%p1 bra 	$L__BB0_7;
	setp.ne.s32 	%p2, %r2, 0;
	@%p2 bra 	$L__BB0_3;
	add.s32 	%r14, %r5, %r3;
	add.s32 	%r15, %r14, %r9;
	mul.wide.s32 	%rd4, %r15, 4;
	add.s64 	%rd5, %rd1, %rd4;
	ld.global.f32 	%f2, [%rd5];
	add.s32 	%r16, %r4, %r3;
	add.s32 	%r17, %r16, %r9;
	mul.wide.s32 	%rd6, %r17, 4;
	add.s64 	%rd7, %rd1, %rd6;
	ld.global.f32 	%f3, [%rd7];
	div.rn.f32 	%f4, %f2, %f3;
	st.shared.f32 	[_ZZ9eliminatePfS_iiiE7sfactor], %f4;
$L__BB0_3:
	bar.sync 	0;
	ld.shared.f32 	%f1, [_ZZ9eliminatePfS_iiiE7sfactor];
	setp.lt.s32 	%p3, %r2, %r9;
	add.s32 	%r6, %r3, %r2;
	setp.ge.s32 	%p4, %r6, %r10;
	or.pred  	%p5, %p3, %p4;
	@%p5 bra 	$L__BB0_5;
	add.s32 	%r19, %r6, %r4;
	mul.wide.s32 	%rd8, %r19, 4;
	add.s64 	%rd9, %rd1, %rd8;
	ld.global.f32 	%f5, [%rd9];
	mul.f32 	%f6, %f1, %f5;
	add.s32 	%r20, %r6, %r5;
	mul.wide.s32 	%rd10, %r20, 4;
	add.s64 	%rd11, %rd1, %rd10;
	ld.global.f32 	%f7, [%rd11];
	sub.f32 	%f8, %f7, %f6;
	st.global.f32 	[%rd11], %f8;
$L__BB0_5:
	mul.lo.s32 	%r7, %r11, %r9;
	mul.lo.s32 	%r8, %r11, %r1;
	setp.ge.s32 	%p6, %r6, %r11;
	@%p6 bra 	$L__BB0_7;
	cvta.to.global.u64 	%rd12, %rd2;
	add.s32 	%r21, %r6, %r7;
	mul.wide.s32 	%rd13, %r21, 4;
	add.s64 	%rd14, %rd12, %rd13;
	ld.global.f32 	%f9, [%rd14];
	mul.f32 	%f10, %f1, %f9;
	add.s32 	%r22, %r6, %r8;
	mul.wide.s32 	%rd15, %r22, 4;
	add.s64 	%rd16, %rd12, %rd15;
	ld.global.f32 	%f11, [%rd16];
	sub.f32 	%f12, %f11, %f10;
	st.global.f32 	[%rd16], %f12;
$L__BB0_7:
	ret;

}
	// .globl	_Z9normalizePfS_ii
.visible .entry _Z9normalizePfS_ii(
	.param .u64 .ptr .align 1 _Z9normalizePfS_ii_param_0,
	.param .u64 .ptr .align 1 _Z9normalizePfS_ii_param_1,
	.param .u32 _Z9normalizePfS_ii_param_2,
	.param .u32 _Z9normalizePfS_ii_param_3
)
{
	.reg .pred 	%p<3>;
	.reg .b32 	%r<13>;
	.reg .b32 	%f<5>;
	.reg .b64 	%rd<9>;
	// demoted variable
	.shared .align 4 .f32 _ZZ9normalizePfS_iiE7sfactor;
	ld.param.u64 	%rd1, [_Z9normalizePfS_ii_param_0];
	ld.param.u64 	%rd2, [_Z9normalizePfS_ii_param_1];
	ld.param.u32 	%r5, [_Z9normalizePfS_ii_param_2];
	ld.param.u32 	%r6, [_Z9normalizePfS_ii_param_3];
	mov.u32 	%r1, %ctaid.x;
	mov.u32 	%r7, %ntid.x;
	mov.u32 	%r2, %tid.x;
	mov.u32 	%r8, %ctaid.y;
	mul.lo.s32 	%r3, %r8, %r7;
	setp.ne.s32 	%p1, %r2, 0;
	@%p1 bra 	$L__BB1_2;
	cvta.to.global.u64 	%rd3, %rd1;
	add.s32 	%r9, %r3, %r1;
	mad.lo.s32 	%r10, %r5, %r1, %r9;
	mul.wide.s32 	%rd4, %r10, 4;
	add.s64 	%rd5, %rd3, %rd4;
	ld.global.f32 	%f1, [%rd5];
	st.shared.f32 	[_ZZ9normalizePfS_iiE7sfactor], %f1;
$L__BB1_2:
	bar.sync 	0;
	mul.lo.s32 	%r4, %r6, %r1;
	add.s32 	%r11, %r3, %r2;
	setp.ge.s32 	%p2, %r11, %r6;
	@%p2 bra 	$L__BB1_4;
	ld.shared.f32 	%f2, [_ZZ9normalizePfS_iiE7sfactor];
	add.s32 	%r12, %r4, %r2;
	cvta.to.global.u64 	%rd6, %rd2;
	mul.wide.s32 	%rd7, %r12, 4;
	add.s64 	%rd8, %rd6, %rd7;
	ld.global.f32 	%f3, [%rd8];
	div.rn.f32 	%f4, %f3, %f2;
	st.global.f32 	[%rd8], %f4;
$L__BB1_4:
	ret;

}


// ===== COMPILED SASS (sm_100) =====

	.target	sm_100

	.elftype	@"ET_EXEC"


//--------------------- .note.nv.tkinfo           --------------------------
	.section	.note.nv.tkinfo,"",@"SHT_NOTE"
	.sectionflags	@"SHF_NOTE_NV_TKINFO"
	.tkinfo
        /*0018*/ 	.word	0x00000002
        /*0030*/ 	.string	""
        /*0030*/ 	.string	"ptxas"
        /*0030*/ 	.string	"Cuda compilation tools, release 13.0, V13.0.88"
        /*0030*/ 	.string	"Build cuda_13.0.r13.0/compiler.36424714_0"
        /*0030*/ 	.string	"-arch sm_100 -m 64 "



//--------------------- .note.nv.cuinfo           --------------------------
	.section	.note.nv.cuinfo,"",@"SHT_NOTE"
	.sectionflags	@"SHF_NOTE_NV_CUINFO"
        /*0018*/ 	.short	0x0002
        /*001a*/ 	.short	0x0064
        /*001c*/ 	.short	0x0082
	.zero		2


//--------------------- .nv.info                  --------------------------
	.section	.nv.info,"",@"SHT_CUDA_INFO"
	.align	4


	//----- nvinfo : EIATTR_REGCOUNT
	.align		4
        /*0000*/ 	.byte	0x04, 0x2f
        /*0002*/ 	.short	(.L_1 - .L_0)
	.align		4
.L_0:
        /*0004*/ 	.word	index@(_Z9eliminatePfS_iii)
        /*0008*/ 	.word	0x00000010


	//----- nvinfo : EIATTR_FRAME_SIZE
	.align		4
.L_1:
        /*000c*/ 	.byte	0x04, 0x11
        /*000e*/ 	.short	(.L_3 - .L_2)
	.align		4
.L_2:
        /*0010*/ 	.word	index@($__internal_1_$__cuda_sm3x_div_rn_noftz_f32_slowpath)
        /*0014*/ 	.word	0x00000000


	//----- nvinfo : EIATTR_FRAME_SIZE
	.align		4
.L_3:
        /*0018*/ 	.byte	0x04, 0x11
        /*001a*/ 	.short	(.L_5 - .L_4)
	.align		4
.L_4:
        /*001c*/ 	.word	index@(_Z9eliminatePfS_iii)
        /*0020*/ 	.word	0x00000000


	//----- nvinfo : EIATTR_REGCOUNT
	.align		4
.L_5:
        /*0024*/ 	.byte	0x04, 0x2f
        /*0026*/ 	.short	(.L_7 - .L_6)
	.align		4
.L_6:
        /*0028*/ 	.word	index@(_Z9normalizePfS_ii)
        /*002c*/ 	.word	0x00000010


	//----- nvinfo : EIATTR_FRAME_SIZE
	.align		4
.L_7:
        /*0030*/ 	.byte	0x04, 0x11
        /*0032*/ 	.short	(.L_9 - .L_8)
	.align		4
.L_8:
        /*0034*/ 	.word	index@($__internal_0_$__cuda_sm3x_div_rn_noftz_f32_slowpath)
        /*0038*/ 	.word	0x00000000


	//----- nvinfo : EIATTR_FRAME_SIZE
	.align		4
.L_9:
        /*003c*/ 	.byte	0x04, 0x11
        /*003e*/ 	.short	(.L_11 - .L_10)
	.align		4
.L_10:
        /*0040*/ 	.word	index@(_Z9normalizePfS_ii)
        /*0044*/ 	.word	0x00000000


	//----- nvinfo : EIATTR_MIN_STACK_SIZE
	.align		4
.L_11:
        /*0048*/ 	.byte	0x04, 0x12
        /*004a*/ 	.short	(.L_13 - .L_12)
	.align		4
.L_12:
        /*004c*/ 	.word	index@(_Z9normalizePfS_ii)
        /*0050*/ 	.word	0x00000000


	//----- nvinfo : EIATTR_MIN_STACK_SIZE
	.align		4
.L_13:
        /*0054*/ 	.byte	0x04, 0x12
        /*0056*/ 	.short	(.L_15 - .L_14)
	.align		4
.L_14:
        /*0058*/ 	.word	index@(_Z9eliminatePfS_iii)
        /*005c*/ 	.word	0x00000000
.L_15:


//--------------------- .nv.compat                --------------------------
	.section	.nv.compat,"",@"SHT_CUDA_COMPAT_INFO"
	.align	4
        /*0000*/ 	.byte	0x02, 0x09, 0x00, 0x00, 0x02, 0x02, 0x01, 0x00, 0x02, 0x05, 0x05, 0x00, 0x03, 0x07, 0x01, 0x01
        /*0010*/ 	.byte	0x02, 0x03, 0x00, 0x00, 0x02, 0x06, 0x01, 0x00, 0x04, 0x0b, 0x08, 0x00, 0x01, 0x00, 0x00, 0x00
        /*0020*/ 	.byte	0x00, 0x00, 0x00, 0x00


//--------------------- .nv.info._Z9normalizePfS_ii --------------------------
	.section	.nv.info._Z9normalizePfS_ii,"",@"SHT_CUDA_INFO"
	.sectionflags	@""
	.align	4


	//----- nvinfo : EIATTR_CUDA_API_VERSION
	.align		4
        /*0000*/ 	.byte	0x04, 0x37
        /*0002*/ 	.short	(.L_17 - .L_16)
.L_16:
        /*0004*/ 	.word	0x00000082


	//----- nvinfo : EIATTR_KPARAM_INFO
	.align		4
.L_17:
        /*0008*/ 	.byte	0x04, 0x17
        /*000a*/ 	.short	(.L_19 - .L_18)
.L_18:
        /*000c*/ 	.word	0x00000000
        /*0010*/ 	.short	0x0003
        /*0012*/ 	.short	0x0014
        /*0014*/ 	.byte	0x00, 0xf0, 0x11, 0x00


	//----- nvinfo : EIATTR_KPARAM_INFO
	.align		4
.L_19:
        /*0018*/ 	.byte	0x04, 0x17
        /*001a*/ 	.short	(.L_21 - .L_20)
.L_20:
        /*001c*/ 	.word	0x00000000
        /*0020*/ 	.short	0x0002
        /*0022*/ 	.short	0x0010
        /*0024*/ 	.byte	0x00, 0xf0, 0x11, 0x00


	//----- nvinfo : EIATTR_KPARAM_INFO
	.align		4
.L_21:
        /*0028*/ 	.byte	0x04, 0x17
        /*002a*/ 	.short	(.L_23 - .L_22)
.L_22:
        /*002c*/ 	.word	0x00000000
        /*0030*/ 	.short	0x0001
        /*0032*/ 	.short	0x0008
        /*0034*/ 	.byte	0x00, 0xf5, 0x21, 0x00


	//----- nvinfo : EIATTR_KPARAM_INFO
	.align		4
.L_23:
        /*0038*/ 	.byte	0x04, 0x17
        /*003a*/ 	.short	(.L_25 - .L_24)
.L_24:
        /*003c*/ 	.word	0x00000000
        /*0040*/ 	.short	0x0000
        /*0042*/ 	.short	0x0000
        /*0044*/ 	.byte	0x00, 0xf5, 0x21, 0x00


	//----- nvinfo : EIATTR_SPARSE_MMA_MASK
	.align		4
.L_25:
        /*0048*/ 	.byte	0x03, 0x50
        /*004a*/ 	.short	0x0000


	//----- nvinfo : EIATTR_MAXREG_COUNT
	.align		4
        /*004c*/ 	.byte	0x03, 0x1b
        /*004e*/ 	.short	0x00ff


	//----- nvinfo : EIATTR_NUM_BARRIERS
	.align		4
        /*0050*/ 	.byte	0x02, 0x4c
        /*0052*/ 	.byte	0x01
	.zero		1


	//----- nvinfo : EIATTR_MERCURY_ISA_VERSION
	.align		4
        /*0054*/ 	.byte	0x03, 0x5f
        /*0056*/ 	.short	0x0101


	//----- nvinfo : EIATTR_VRC_CTA_INIT_COUNT
	.align		4
        /*0058*/ 	.byte	0x02, 0x4a
	.zero		1
	.zero		1


	//----- nvinfo : EIATTR_EXIT_INSTR_OFFSETS
	.align		4
        /*005c*/ 	.byte	0x04, 0x1c
        /*005e*/ 	.short	(.L_27 - .L_26)


	//   ....[0]....
.L_26:
        /*0060*/ 	.word	0x00000190


	//   ....[1]....
        /*0064*/ 	.word	0x00000300


	//----- nvinfo : EIATTR_CRS_STACK_SIZE
	.align		4
.L_27:
        /*0068*/ 	.byte	0x04, 0x1e
        /*006a*/ 	.short	(.L_29 - .L_28)
.L_28:
        /*006c*/ 	.word	0x00000000


	//----- nvinfo : EIATTR_CBANK_PARAM_SIZE
	.align		4
.L_29:
        /*0070*/ 	.byte	0x03, 0x19
        /*0072*/ 	.short	0x0018


	//----- nvinfo : EIATTR_PARAM_CBANK
	.align		4
        /*0074*/ 	.byte	0x04, 0x0a
        /*0076*/ 	.short	(.L_31 - .L_30)
	.align		4
.L_30:
        /*0078*/ 	.word	index@(.nv.constant0._Z9normalizePfS_ii)
        /*007c*/ 	.short	0x0380
        /*007e*/ 	.short	0x0018


	//----- nvinfo : EIATTR_SW_WAR
	.align		4
.L_31:
        /*0080*/ 	.byte	0x04, 0x36
        /*0082*/ 	.short	(.L_33 - .L_32)
.L_32:
        /*0084*/ 	.word	0x00000008
.L_33:


//--------------------- .nv.info._Z9eliminatePfS_iii --------------------------
	.section	.nv.info._Z9eliminatePfS_iii,"",@"SHT_CUDA_INFO"
	.sectionflags	@""
	.align	4


	//----- nvinfo : EIATTR_CUDA_API_VERSION
	.align		4
        /*0000*/ 	.byte	0x04, 0x37
        /*0002*/ 	.short	(.L_35 - .L_34)
.L_34:
        /*0004*/ 	.word	0x00000082


	//----- nvinfo : EIATTR_KPARAM_INFO
	.align		4
.L_35:
        /*0008*/ 	.byte	0x04, 0x17
        /*000a*/ 	.short	(.L_37 - .L_36)
.L_36:
        /*000c*/ 	.word	0x00000000
        /*0010*/ 	.short	0x0004
        /*0012*/ 	.short	0x0018
        /*0014*/ 	.byte	0x00, 0xf0, 0x11, 0x00


	//----- nvinfo : EIATTR_KPARAM_INFO
	.align		4
.L_37:
        /*0018*/ 	.byte	0x04, 0x17
        /*001a*/ 	.short	(.L_39 - .L_38)
.L_38:
        /*001c*/ 	.word	0x00000000
        /*0020*/ 	.short	0x0003
        /*0022*/ 	.short	0x0014
        /*0024*/ 	.byte	0x00, 0xf0, 0x11, 0x00


	//----- nvinfo : EIATTR_KPARAM_INFO
	.align		4
.L_39:
        /*0028*/ 	.byte	0x04, 0x17
        /*002a*/ 	.short	(.L_41 - .L_40)
.L_40:
        /*002c*/ 	.word	0x00000000
        /*0030*/ 	.short	0x0002
        /*0032*/ 	.short	0x0010
        /*0034*/ 	.byte	0x00, 0xf0, 0x11, 0x00


	//----- nvinfo : EIATTR_KPARAM_INFO
	.align		4
.L_41:
        /*0038*/ 	.byte	0x04, 0x17
        /*003a*/ 	.short	(.L_43 - .L_42)
.L_42:
        /*003c*/ 	.word	0x00000000
        /*0040*/ 	.short	0x0001
        /*0042*/ 	.short	0x0008
        /*0044*/ 	.byte	0x00, 0xf5, 0x21, 0x00


	//----- nvinfo : EIATTR_KPARAM_INFO
	.align		4
.L_43:
        /*0048*/ 	.byte	0x04, 0x17
        /*004a*/ 	.short	(.L_45 - .L_44)
.L_44:
        /*004c*/ 	.word	0x00000000
        /*0050*/ 	.short	0x0000
        /*0052*/ 	.short	0x0000
        /*0054*/ 	.byte	0x00, 0xf5, 0x21, 0x00


	//----- nvinfo : EIATTR_SPARSE_MMA_MASK
	.align		4
.L_45:
        /*0058*/ 	.byte	0x03, 0x50
        /*005a*/ 	.short	0x0000


	//----- nvinfo : EIATTR_MAXREG_COUNT
	.align		4
        /*005c*/ 	.byte	0x03, 0x1b
        /*005e*/ 	.short	0x00ff


	//----- nvinfo : EIATTR_NUM_BARRIERS
	.align		4
        /*0060*/ 	.byte	0x02, 0x4c
        /*0062*/ 	.byte	0x01
	.zero		1


	//----- nvinfo : EIATTR_MERCURY_ISA_VERSION
	.align		4
        /*0064*/ 	.byte	0x03, 0x5f
        /*0066*/ 	.short	0x0101


	//----- nvinfo : EIATTR_VRC_CTA_INIT_COUNT
	.align		4
        /*0068*/ 	.byte	0x02, 0x4a
	.zero		1
	.zero		1


	//----- nvinfo : EIATTR_EXIT_INSTR_OFFSETS
	.align		4
        /*006c*/ 	.byte	0x04, 0x1c
        /*006e*/ 	.short	(.L_47 - .L_46)


	//   ....[0]....
.L_46:
        /*0070*/ 	.word	0x00000050


	//   ....[1]....
        /*0074*/ 	.word	0x000003b0


	//   ....[2]....
        /*0078*/ 	.word	0x00000450


	//----- nvinfo : EIATTR_CRS_STACK_SIZE
	.align		4
.L_47:
        /*007c*/ 	.byte	0x04, 0x1e
        /*007e*/ 	.short	(.L_49 - .L_48)
.L_48:
        /*0080*/ 	.word	0x00000000


	//----- nvinfo : EIATTR_CBANK_PARAM_SIZE
	.align		4
.L_49:
        /*0084*/ 	.byte	0x03, 0x19
        /*0086*/ 	.short	0x001c


	//----- nvinfo : EIATTR_PARAM_CBANK
	.align		4
        /*0088*/ 	.byte	0x04, 0x0a
        /*008a*/ 	.short	(.L_51 - .L_50)
	.align		4
.L_50:
        /*008c*/ 	.word	index@(.nv.constant0._Z9eliminatePfS_iii)
        /*0090*/ 	.short	0x0380
        /*0092*/ 	.short	0x001c


	//----- nvinfo : EIATTR_SW_WAR
	.align		4
.L_51:
        /*0094*/ 	.byte	0x04, 0x36
        /*0096*/ 	.short	(.L_53 - .L_52)
.L_52:
        /*0098*/ 	.word	0x00000008
.L_53:


//--------------------- .nv.callgraph             --------------------------
	.section	.nv.callgraph,"",@"SHT_CUDA_CALLGRAPH"
	.align	4
	.sectionentsize	8
	.align		4
        /*0000*/ 	.word	0x00000000
	.align		4
        /*0004*/ 	.word	0xffffffff
	.align		4
        /*0008*/ 	.word	0x00000000
	.align		4
        /*000c*/ 	.word	0xfffffffe
	.align		4
        /*0010*/ 	.word	0x00000000
	.align		4
        /*0014*/ 	.word	0xfffffffd
	.align		4
        /*0018*/ 	.word	0x00000000
	.align		4
        /*001c*/ 	.word	0xfffffffc


//--------------------- .text._Z9normalizePfS_ii  --------------------------
	.section	.text._Z9normalizePfS_ii,"ax",@progbits
	.align	128
        .global         _Z9normalizePfS_ii
        .type           _Z9normalizePfS_ii,@function
        .size           _Z9normalizePfS_ii,(.L_x_28 - _Z9normalizePfS_ii)
        .other          _Z9normalizePfS_ii,@"STO_CUDA_ENTRY STV_DEFAULT"
_Z9normalizePfS_ii:
.text._Z9normalizePfS_ii:
[----:B------:R-:W-:Y:S01]  /*0000*/  LDC R1, c[0x0][0x37c] ;  /* 0x0000df00ff017b82 */ /* 0x000fe20000000800 */
[----:B------:R-:W0:Y:S01]  /*0010*/  S2R R7, SR_TID.X ;  /* 0x0000000000077919 */ /* 0x000e220000002100 */
[----:B------:R-:W1:Y:S06]  /*0020*/  LDCU UR4, c[0x0][0x360] ;  /* 0x00006c00ff0477ac */ /* 0x000e6c0008000800 */
[----:B------:R-:W2:Y:S01]  /*0030*/  LDC R6, c[0x0][0x394] ;  /* 0x0000e500ff067b82 */ /* 0x000ea20000000800 */
[----:B------:R-:W-:Y:S01]  /*0040*/  BSSY.RECONVERGENT B0, `(.L_x_0) ;  /* 0x0000013000007945 */ /* 0x000fe20003800200 */
[----:B------:R-:W1:Y:S01]  /*0050*/  S2R R0, SR_CTAID.Y ;  /* 0x0000000000007919 */ /* 0x000e620000002600 */
[----:B------:R-:W3:Y:S05]  /*0060*/  LDCU.64 UR6, c[0x0][0x358] ;  /* 0x00006b00ff0677ac */ /* 0x000eea0008000a00 */
[----:B------:R-:W4:Y:S01]  /*0070*/  S2UR UR8, SR_CTAID.X ;  /* 0x00000000000879c3 */ /* 0x000f220000002500 */
[----:B0-----:R-:W-:Y:S01]  /*0080*/  ISETP.NE.AND P0, PT, R7, RZ, PT ;  /* 0x000000ff0700720c */ /* 0x001fe20003f05270 */
[----:B-1----:R-:W-:-:S04]  /*0090*/  IMAD R0, R0, UR4, RZ ;  /* 0x0000000400007c24 */ /* 0x002fc8000f8e02ff */
[----:B------:R-:W-:-:S05]  /*00a0*/  IMAD.IADD R2, R0, 0x1, R7 ;  /* 0x0000000100027824 */ /* 0x000fca00078e0207 */
[----:B--2---:R-:W-:-:S03]  /*00b0*/  ISETP.GE.AND P1, PT, R2, R6, PT ;  /* 0x000000060200720c */ /* 0x004fc60003f26270 */
[----:B---34-:R-:W-:Y:S10]  /*00c0*/  @P0 BRA `(.L_x_1) ;  /* 0x0000000000280947 */ /* 0x018ff40003800000 */
[----:B------:R-:W0:Y:S01]  /*00d0*/  LDC R5, c[0x0][0x390] ;  /* 0x0000e400ff057b82 */ /* 0x000e220000000800 */
[----:B------:R-:W-:-:S07]  /*00e0*/  VIADD R0, R0, UR8 ;  /* 0x0000000800007c36 */ /* 0x000fce0008000000 */
[----:B------:R-:W1:Y:S01]  /*00f0*/  LDC.64 R2, c[0x0][0x380] ;  /* 0x0000e000ff027b82 */ /* 0x000e620000000a00 */
[----:B0-----:R-:W-:-:S04]  /*0100*/  IMAD R5, R5, UR8, R0 ;  /* 0x0000000805057c24 */ /* 0x001fc8000f8e0200 */
[----:B-1----:R-:W-:-:S06]  /*0110*/  IMAD.WIDE R2, R5, 0x4, R2 ;  /* 0x0000000405027825 */ /* 0x002fcc00078e0202 */
[----:B------:R-:W2:Y:S01]  /*0120*/  LDG.E R2, desc[UR6][R2.64] ;  /* 0x0000000602027981 */ /* 0x000ea2000c1e1900 */
[----:B------:R-:W0:Y:S01]  /*0130*/  S2UR UR5, SR_CgaCtaId ;  /* 0x00000000000579c3 */ /* 0x000e220000008800 */
[----:B------:R-:W-:Y:S02]  /*0140*/  UMOV UR4, 0x400 ;  /* 0x0000040000047882 */ /* 0x000fe40000000000 */
[----:B0-----:R-:W-:-:S09]  /*0150*/  ULEA UR4, UR5, UR4, 0x18 ;  /* 0x0000000405047291 */ /* 0x001fd2000f8ec0ff */
[----:B--2---:R0:W-:Y:S03]  /*0160*/  STS [UR4], R2 ;  /* 0x00000002ff007988 */ /* 0x0041e60008000804 */
.L_x_1:
[----:B------:R-:W-:Y:S05]  /*0170*/  BSYNC.RECONVERGENT B0 ;  /* 0x0000000000007941 */ /* 0x000fea0003800200 */
.L_x_0:
[----:B------:R-:W-:Y:S06]  /*0180*/  BAR.SYNC.DEFER_BLOCKING 0x0 ;  /* 0x0000000000007b1d */ /* 0x000fec0000010000 */
[----:B------:R-:W-:Y:S05]  /*0190*/  @P1 EXIT ;  /* 0x000000000000194d */ /* 0x000fea0003800000 */
[----:B------:R-:W1:Y:S01]  /*01a0*/  LDC.64 R4, c[0x0][0x388] ;  /* 0x0000e200ff047b82 */ /* 0x000e620000000a00 */
[----:B------:R-:W-:-:S04]  /*01b0*/  IMAD R3, R6, UR8, R7 ;  /* 0x0000000806037c24 */ /* 0x000fc8000f8e0207 */
[----:B-1----:R-:W-:-:S05]  /*01c0*/  IMAD.WIDE R4, R3, 0x4, R4 ;  /* 0x0000000403047825 */ /* 0x002fca00078e0204 */
[----:B------:R-:W2:Y:S01]  /*01d0*/  LDG.E R0, desc[UR6][R4.64] ;  /* 0x0000000604007981 */ /* 0x000ea2000c1e1900 */
[----:B------:R-:W1:Y:S01]  /*01e0*/  S2UR UR5, SR_CgaCtaId ;  /* 0x00000000000579c3 */ /* 0x000e620000008800 */
[----:B------:R-:W-:Y:S01]  /*01f0*/  UMOV UR4, 0x400 ;  /* 0x0000040000047882 */ /* 0x000fe20000000000 */
[----:B------:R-:W-:Y:S01]  /*0200*/  BSSY.RECONVERGENT B0, `(.L_x_2) ;  /* 0x000000e000007945 */ /* 0x000fe20003800200 */
[----:B-1----:R-:W-:-:S09]  /*0210*/  ULEA UR4, UR5, UR4, 0x18 ;  /* 0x0000000405047291 */ /* 0x002fd2000f8ec0ff */
[----:B------:R-:W0:Y:S02]  /*0220*/  LDS R3, [UR4] ;  /* 0x00000004ff037984 */ /* 0x000e240008000800 */
[----:B0-----:R-:W0:Y:S02]  /*0230*/  MUFU.RCP R2, R3 ;  /* 0x0000000300027308 */ /* 0x001e240000001000 */
[----:B0-----:R-:W-:-:S04]  /*0240*/  FFMA R7, -R3, R2, 1 ;  /* 0x3f80000003077423 */ /* 0x001fc80000000102 */
[----:B------:R-:W-:Y:S02]  /*0250*/  FFMA R7, R2, R7, R2 ;  /* 0x0000000702077223 */ /* 0x000fe40000000002 */
[----:B--2---:R-:W0:Y:S02]  /*0260*/  FCHK P0, R0, R3 ;  /* 0x0000000300007302 */ /* 0x004e240000000000 */
[----:B------:R-:W-:-:S04]  /*0270*/  FFMA R2, R0, R7, RZ ;  /* 0x0000000700027223 */ /* 0x000fc800000000ff */
[----:B------:R-:W-:-:S04]  /*0280*/  FFMA R6, -R3, R2, R0 ;  /* 0x0000000203067223 */ /* 0x000fc80000000100 */
[----:B------:R-:W-:Y:S01]  /*0290*/  FFMA R7, R7, R6, R2 ;  /* 0x0000000607077223 */ /* 0x000fe20000000002 */
[----:B0-----:R-:W-:Y:S06]  /*02a0*/  @!P0 BRA `(.L_x_3) ;  /* 0x00000000000c8947 */ /* 0x001fec0003800000 */
[----:B------:R-:W-:-:S07]  /*02b0*/  MOV R2, 0x2d0 ;  /* 0x000002d000027802 */ /* 0x000fce0000000f00 */
[----:B------:R-:W-:Y:S05]  /*02c0*/  CALL.REL.NOINC `($__internal_0_$__cuda_sm3x_div_rn_noftz_f32_slowpath) ;  /* 0x0000000000107944 */ /* 0x000fea0003c00000 */
[----:B------:R-:W-:-:S07]  /*02d0*/  IMAD.MOV.U32 R7, RZ, RZ, R0 ;  /* 0x000000ffff077224 */ /* 0x000fce00078e0000 */
.L_x_3:
[----:B------:R-:W-:Y:S05]  /*02e0*/  BSYNC.RECONVERGENT B0 ;  /* 0x0000000000007941 */ /* 0x000fea0003800200 */
.L_x_2:
[----:B------:R-:W-:Y:S01]  /*02f0*/  STG.E desc[UR6][R4.64], R7 ;  /* 0x0000000704007986 */ /* 0x000fe2000c101906 */
[----:B------:R-:W-:Y:S05]  /*0300*/  EXIT ;  /* 0x000000000000794d */ /* 0x000fea0003800000 */
        .weak           $__internal_0_$__cuda_sm3x_div_rn_noftz_f32_slowpath
        .type           $__internal_0_$__cuda_sm3x_div_rn_noftz_f32_slowpath,@function
        .size           $__internal_0_$__cuda_sm3x_div_rn_noftz_f32_slowpath,(.L_x_28 - $__internal_0_$__cuda_sm3x_div_rn_noftz_f32_slowpath)
$__internal_0_$__cuda_sm3x_div_rn_noftz_f32_slowpath:
[--C-:B------:R-:W-:Y:S01]  /*0310*/  SHF.R.U32.HI R7, RZ, 0x17, R3.reuse ;  /* 0x00000017ff077819 */ /* 0x100fe20000011603 */
[----:B------:R-:W-:Y:S01]  /*0320*/  BSSY.RECONVERGENT B1, `(.L_x_4) ;  /* 0x0000064000017945 */ /* 0x000fe20003800200 */
[--C-:B------:R-:W-:Y:S01]  /*0330*/  SHF.R.U32.HI R6, RZ, 0x17, R0.reuse ;  /* 0x00000017ff067819 */ /* 0x100fe20000011600 */
[----:B------:R-:W-:Y:S01]  /*0340*/  IMAD.MOV.U32 R8, RZ, RZ, R0 ;  /* 0x000000ffff087224 */ /* 0x000fe200078e0000 */
[----:B------:R-:W-:Y:S01]  /*0350*/  LOP3.LUT R7, R7, 0xff, RZ, 0xc0, !PT ;  /* 0x000000ff07077812 */ /* 0x000fe200078ec0ff */
[----:B------:R-:W-:Y:S01]  /*0360*/  IMAD.MOV.U32 R9, RZ, RZ, R3 ;  /* 0x000000ffff097224 */ /* 0x000fe200078e0003 */
[----:B------:R-:W-:-:S03]  /*0370*/  LOP3.LUT R6, R6, 0xff, RZ, 0xc0, !PT ;  /* 0x000000ff06067812 */ /* 0x000fc600078ec0ff */
[----:B------:R-:W-:Y:S02]  /*0380*/  VIADD R12, R7, 0xffffffff ;  /* 0xffffffff070c7836 */ /* 0x000fe40000000000 */
[----:B------:R-:W-:-:S03]  /*0390*/  VIADD R11, R6, 0xffffffff ;  /* 0xffffffff060b7836 */ /* 0x000fc60000000000 */
[----:B------:R-:W-:-:S04]  /*03a0*/  ISETP.GT.U32.AND P0, PT, R12, 0xfd, PT ;  /* 0x000000fd0c00780c */ /* 0x000fc80003f04070 */
[----:B------:R-:W-:-:S13]  /*03b0*/  ISETP.GT.U32.OR P0, PT, R11, 0xfd, P0 ;  /* 0x000000fd0b00780c */ /* 0x000fda0000704470 */
[----:B------:R-:W-:Y:S01]  /*03c0*/  @!P0 IMAD.MOV.U32 R10, RZ, RZ, RZ ;  /* 0x000000ffff0a8224 */ /* 0x000fe200078e00ff */
[----:B------:R-:W-:Y:S06]  /*03d0*/  @!P0 BRA `(.L_x_5) ;  /* 0x00000000005c8947 */ /* 0x000fec0003800000 */
[----:B------:R-:W-:Y:S02]  /*03e0*/  FSETP.GTU.FTZ.AND P0, PT, |R0|, +INF , PT ;  /* 0x7f8000000000780b */ /* 0x000fe40003f1c200 */
[----:B------:R-:W-:-:S04]  /*03f0*/  FSETP.GTU.FTZ.AND P1, PT, |R3|, +INF , PT ;  /* 0x7f8000000300780b */ /* 0x000fc80003f3c200 */
[----:B------:R-:W-:-:S13]  /*0400*/  PLOP3.LUT P0, PT, P0, P1, PT, 0xf8, 0x8f ;  /* 0x00000000008f781c */ /* 0x000fda0000703f70 */
[----:B------:R-:W-:Y:S05]  /*0410*/  @P0 BRA `(.L_x_6) ;  /* 0x00000004004c0947 */ /* 0x000fea0003800000 */
[----:B------:R-:W-:-:S13]  /*0420*/  LOP3.LUT P0, RZ, R9, 0x7fffffff, R8, 0xc8, !PT ;  /* 0x7fffffff09ff7812 */ /* 0x000fda000780c808 */
[----:B------:R-:W-:Y:S05]  /*0430*/  @!P0 BRA `(.L_x_7) ;  /* 0x00000004003c8947 */ /* 0x000fea0003800000 */
[C---:B------:R-:W-:Y:S02]  /*0440*/  FSETP.NEU.FTZ.AND P2, PT, |R0|.reuse, +INF , PT ;  /* 0x7f8000000000780b */ /* 0x040fe40003f5d200 */
[----:B------:R-:W-:Y:S02]  /*0450*/  FSETP.NEU.FTZ.AND P1, PT, |R3|, +INF , PT ;  /* 0x7f8000000300780b */ /* 0x000fe40003f3d200 */
[----:B------:R-:W-:-:S11]  /*0460*/  FSETP.NEU.FTZ.AND P0, PT, |R0|, +INF , PT ;  /* 0x7f8000000000780b */ /* 0x000fd60003f1d200 */
[----:B------:R-:W-:Y:S05]  /*0470*/  @!P1 BRA !P2, `(.L_x_7) ;  /* 0x00000004002c9947 */ /* 0x000fea0005000000 */
[----:B------:R-:W-:-:S04]  /*0480*/  LOP3.LUT P2, RZ, R8, 0x7fffffff, RZ, 0xc0, !PT ;  /* 0x7fffffff08ff7812 */ /* 0x000fc8000784c0ff */
[----:B------:R-:W-:-:S13]  /*0490*/  PLOP3.LUT P1, PT, P1, P2, PT, 0x2f, 0xf2 ;  /* 0x0000000000f2781c */ /* 0x000fda0000f24577 */
[----:B------:R-:W-:Y:S05]  /*04a0*/  @P1 BRA `(.L_x_8) ;  /* 0x0000000400181947 */ /* 0x000fea0003800000 */
[----:B------:R-:W-:-:S04]  /*04b0*/  LOP3.LUT P1, RZ, R9, 0x7fffffff, RZ, 0xc0, !PT ;  /* 0x7fffffff09ff7812 */ /* 0x000fc8000782c0ff */
[----:B------:R-:W-:-:S13]  /*04c0*/  PLOP3.LUT P0, PT, P0, P1, PT, 0x2f, 0xf2 ;  /* 0x0000000000f2781c */ /* 0x000fda0000702577 */
[----:B------:R-:W-:Y:S05]  /*04d0*/  @P0 BRA `(.L_x_9) ;  /* 0x0000000400000947 */ /* 0x000fea0003800000 */
[----:B------:R-:W-:Y:S02]  /*04e0*/  ISETP.GE.AND P0, PT, R11, RZ, PT ;  /* 0x000000ff0b00720c */ /* 0x000fe40003f06270 */
[----:B------:R-:W-:-:S11]  /*04f0*/  ISETP.GE.AND P1, PT, R12, RZ, PT ;  /* 0x000000ff0c00720c */ /* 0x000fd60003f26270 */
[----:B------:R-:W-:Y:S02]  /*0500*/  @P0 IMAD.MOV.U32 R10, RZ, RZ, RZ ;  /* 0x000000ffff0a0224 */ /* 0x000fe400078e00ff */
[----:B------:R-:W-:Y:S01]  /*0510*/  @!P0 FFMA R8, R0, 1.84467440737095516160e+19, RZ ;  /* 0x5f80000000088823 */ /* 0x000fe200000000ff */
[----:B------:R-:W-:Y:S02]  /*0520*/  @!P0 IMAD.MOV.U32 R10, RZ, RZ, -0x40 ;  /* 0xffffffc0ff0a8424 */ /* 0x000fe400078e00ff */
[----:B------:R-:W-:Y:S02]  /*0530*/  @!P1 FFMA R9, R3, 1.84467440737095516160e+19, RZ ;  /* 0x5f80000003099823 */ /* 0x000fe400000000ff */
[----:B------:R-:W-:-:S07]  /*0540*/  @!P1 VIADD R10, R10, 0x40 ;  /* 0x000000400a0a9836 */ /* 0x000fce0000000000 */
.L_x_5:
[----:B------:R-:W-:Y:S01]  /*0550*/  LEA R0, R7, 0xc0800000, 0x17 ;  /* 0xc080000007007811 */ /* 0x000fe200078eb8ff */
[----:B------:R-:W-:Y:S01]  /*0560*/  VIADD R6, R6, 0xffffff81 ;  /* 0xffffff8106067836 */ /* 0x000fe20000000000 */
[----:B------:R-:W-:Y:S03]  /*0570*/  BSSY.RECONVERGENT B2, `(.L_x_10) ;  /* 0x0000035000027945 */ /* 0x000fe60003800200 */
[----:B------:R-:W-:Y:S01]  /*0580*/  IMAD.IADD R9, R9, 0x1, -R0 ;  /* 0x0000000109097824 */ /* 0x000fe200078e0a00 */
[C---:B------:R-:W-:Y:S01]  /*0590*/  IADD3 R7, PT, PT, R6.reuse, 0x7f, -R7 ;  /* 0x0000007f06077810 */ /* 0x040fe20007ffe807 */
[----:B------:R-:W-:Y:S02]  /*05a0*/  IMAD R0, R6, -0x800000, R8 ;  /* 0xff80000006007824 */ /* 0x000fe400078e0208 */
[----:B------:R-:W0:Y:S01]  /*05b0*/  MUFU.RCP R3, R9 ;  /* 0x0000000900037308 */ /* 0x000e220000001000 */
[----:B------:R-:W-:Y:S01]  /*05c0*/  FADD.FTZ R11, -R9, -RZ ;  /* 0x800000ff090b7221 */ /* 0x000fe20000010100 */
[----:B------:R-:W-:-:S03]  /*05d0*/  IMAD.IADD R7, R7, 0x1, R10 ;  /* 0x0000000107077824 */ /* 0x000fc600078e020a */
[----:B0-----:R-:W-:-:S04]  /*05e0*/  FFMA R12, R3, R11, 1 ;  /* 0x3f800000030c7423 */ /* 0x001fc8000000000b */
[----:B------:R-:W-:-:S04]  /*05f0*/  FFMA R12, R3, R12, R3 ;  /* 0x0000000c030c7223 */ /* 0x000fc80000000003 */
[----:B------:R-:W-:-:S04]  /*0600*/  FFMA R3, R0, R12, RZ ;  /* 0x0000000c00037223 */ /* 0x000fc800000000ff */
[----:B------:R-:W-:-:S04]  /*0610*/  FFMA R8, R11, R3, R0 ;  /* 0x000000030b087223 */ /* 0x000fc80000000000 */
[----:B------:R-:W-:-:S04]  /*0620*/  FFMA R13, R12, R8, R3 ;  /* 0x000000080c0d7223 */ /* 0x000fc80000000003 */
[----:B------:R-:W-:-:S04]  /*0630*/  FFMA R8, R11, R13, R0 ;  /* 0x0000000d0b087223 */ /* 0x000fc80000000000 */
[----:B------:R-:W-:-:S05]  /*0640*/  FFMA R0, R12, R8, R13 ;  /* 0x000000080c007223 */ /* 0x000fca000000000d */
[----:B------:R-:W-:-:S04]  /*0650*/  SHF.R.U32.HI R3, RZ, 0x17, R0 ;  /* 0x00000017ff037819 */ /* 0x000fc80000011600 */
[----:B------:R-:W-:-:S05]  /*0660*/  LOP3.LUT R3, R3, 0xff, RZ, 0xc0, !PT ;  /* 0x000000ff03037812 */ /* 0x000fca00078ec0ff */
[----:B------:R-:W-:-:S04]  /*0670*/  IMAD.IADD R9, R3, 0x1, R7 ;  /* 0x0000000103097824 */ /* 0x000fc800078e0207 */
[----:B------:R-:W-:-:S05]  /*0680*/  VIADD R3, R9, 0xffffffff ;  /* 0xffffffff09037836 */ /* 0x000fca0000000000 */
[----:B------:R-:W-:-:S13]  /*0690*/  ISETP.GE.U32.AND P0, PT, R3, 0xfe, PT ;  /* 0x000000fe0300780c */ /* 0x000fda0003f06070 */
[----:B------:R-:W-:Y:S05]  /*06a0*/  @!P0 BRA `(.L_x_11) ;  /* 0x0000000000808947 */ /* 0x000fea0003800000 */
[----:B------:R-:W-:-:S13]  /*06b0*/  ISETP.GT.AND P0, PT, R9, 0xfe, PT ;  /* 0x000000fe0900780c */ /* 0x000fda0003f04270 */
[----:B------:R-:W-:Y:S05]  /*06c0*/  @P0 BRA `(.L_x_12) ;  /* 0x00000000006c0947 */ /* 0x000fea0003800000 */
[----:B------:R-:W-:-:S13]  /*06d0*/  ISETP.GE.AND P0, PT, R9, 0x1, PT ;  /* 0x000000010900780c */ /* 0x000fda0003f06270 */
[----:B------:R-:W-:Y:S05]  /*06e0*/  @P0 BRA `(.L_x_13) ;  /* 0x0000000000740947 */ /* 0x000fea0003800000 */
[----:B------:R-:W-:Y:S02]  /*06f0*/  ISETP.GE.AND P0, PT, R9, -0x18, PT ;  /* 0xffffffe80900780c */ /* 0x000fe40003f06270 */
[----:B------:R-:W-:-:S11]  /*0700*/  LOP3.LUT R0, R0, 0x80000000, RZ, 0xc0, !PT ;  /* 0x8000000000007812 */ /* 0x000fd600078ec0ff */
[----:B------:R-:W-:Y:S05]  /*0710*/  @!P0 BRA `(.L_x_13) ;  /* 0x0000000000688947 */ /* 0x000fea0003800000 */
[CCC-:B------:R-:W-:Y:S01]  /*0720*/  FFMA.RZ R3, R12.reuse, R8.reuse, R13.reuse ;  /* 0x000000080c037223 */ /* 0x1c0fe2000000c00d */
[CCC-:B------:R-:W-:Y:S01]  /*0730*/  FFMA.RM R6, R12.reuse, R8.reuse, R13.reuse ;  /* 0x000000080c067223 */ /* 0x1c0fe2000000400d */
[C---:B------:R-:W-:Y:S02]  /*0740*/  ISETP.NE.AND P2, PT, R9.reuse, RZ, PT ;  /* 0x000000ff0900720c */ /* 0x040fe40003f45270 */
[----:B------:R-:W-:Y:S02]  /*0750*/  ISETP.NE.AND P1, PT, R9, RZ, PT ;  /* 0x000000ff0900720c */ /* 0x000fe40003f25270 */
[----:B------:R-:W-:Y:S01]  /*0760*/  LOP3.LUT R7, R3, 0x7fffff, RZ, 0xc0, !PT ;  /* 0x007fffff03077812 */ /* 0x000fe200078ec0ff */
[----:B------:R-:W-:Y:S01]  /*0770*/  FFMA.RP R3, R12, R8, R13 ;  /* 0x000000080c037223 */ /* 0x000fe2000000800d */
[----:B------:R-:W-:Y:S02]  /*0780*/  VIADD R8, R9, 0x20 ;  /* 0x0000002009087836 */ /* 0x000fe40000000000 */
[----:B------:R-:W-:Y:S01]  /*0790*/  LOP3.LUT R7, R7, 0x800000, RZ, 0xfc, !PT ;  /* 0x0080000007077812 */ /* 0x000fe200078efcff */
[----:B------:R-:W-:Y:S01]  /*07a0*/  IMAD.MOV R9, RZ, RZ, -R9 ;  /* 0x000000ffff097224 */ /* 0x000fe200078e0a09 */
[----:B------:R-:W-:-:S02]  /*07b0*/  FSETP.NEU.FTZ.AND P0, PT, R3, R6, PT ;  /* 0x000000060300720b */ /* 0x000fc40003f1d000 */
[----:B------:R-:W-:Y:S02]  /*07c0*/  SHF.L.U32 R8, R7, R8, RZ ;  /* 0x0000000807087219 */ /* 0x000fe400000006ff */
[----:B------:R-:W-:Y:S02]  /*07d0*/  SEL R6, R9, RZ, P2 ;  /* 0x000000ff09067207 */ /* 0x000fe40001000000 */
[----:B------:R-:W-:Y:S02]  /*07e0*/  ISETP.NE.AND P1, PT, R8, RZ, P1 ;  /* 0x000000ff0800720c */ /* 0x000fe40000f25270 */
[----:B------:R-:W-:Y:S02]  /*07f0*/  SHF.R.U32.HI R6, RZ, R6, R7 ;  /* 0x00000006ff067219 */ /* 0x000fe40000011607 */
[----:B------:R-:W-:Y:S02]  /*0800*/  PLOP3.LUT P0, PT, P0, P1, PT, 0xf8, 0x8f ;  /* 0x00000000008f781c */ /* 0x000fe40000703f70 */
[----:B------:R-:W-:-:S02]  /*0810*/  SHF.R.U32.HI R8, RZ, 0x1, R6 ;  /* 0x00000001ff087819 */ /* 0x000fc40000011606 */
[----:B------:R-:W-:-:S04]  /*0820*/  SEL R3, RZ, 0x1, !P0 ;  /* 0x00000001ff037807 */ /* 0x000fc80004000000 */
[----:B------:R-:W-:-:S04]  /*0830*/  LOP3.LUT R3, R3, 0x1, R8, 0xf8, !PT ;  /* 0x0000000103037812 */ /* 0x000fc800078ef808 */
[----:B------:R-:W-:-:S05]  /*0840*/  LOP3.LUT R3, R3, R6, RZ, 0xc0, !PT ;  /* 0x0000000603037212 */ /* 0x000fca00078ec0ff */
[----:B------:R-:W-:-:S05]  /*0850*/  IMAD.IADD R3, R8, 0x1, R3 ;  /* 0x0000000108037824 */ /* 0x000fca00078e0203 */
[----:B------:R-:W-:Y:S01]  /*0860*/  LOP3.LUT R0, R3, R0, RZ, 0xfc, !PT ;  /* 0x0000000003007212 */ /* 0x000fe200078efcff */
[----:B------:R-:W-:Y:S06]  /*0870*/  BRA `(.L_x_13) ;  /* 0x0000000000107947 */ /* 0x000fec0003800000 */
.L_x_12:
[----:B------:R-:W-:-:S04]  /*0880*/  LOP3.LUT R0, R0, 0x80000000, RZ, 0xc0, !PT ;  /* 0x8000000000007812 */ /* 0x000fc800078ec0ff */
[----:B------:R-:W-:Y:S01]  /*0890*/  LOP3.LUT R0, R0, 0x7f800000, RZ, 0xfc, !PT ;  /* 0x7f80000000007812 */ /* 0x000fe200078efcff */
[----:B------:R-:W-:Y:S06]  /*08a0*/  BRA `(.L_x_13) ;  /* 0x0000000000047947 */ /* 0x000fec0003800000 */
.L_x_11:
[----:B------:R-:W-:-:S07]  /*08b0*/  IMAD R0, R7, 0x800000, R0 ;  /* 0x0080000007007824 */ /* 0x000fce00078e0200 */
.L_x_13:
[----:B------:R-:W-:Y:S05]  /*08c0*/  BSYNC.RECONVERGENT B2 ;  /* 0x0000000000027941 */ /* 0x000fea0003800200 */
.L_x_10:
[----:B------:R-:W-:Y:S05]  /*08d0*/  BRA `(.L_x_14) ;  /* 0x0000000000207947 */ /* 0x000fea0003800000 */
.L_x_9:
[----:B------:R-:W-:-:S04]  /*08e0*/  LOP3.LUT R0, R9, 0x80000000, R8, 0x48, !PT ;  /* 0x8000000009007812 */ /* 0x000fc800078e4808 */
[----:B------:R-:W-:Y:S01]  /*08f0*/  LOP3.LUT R0, R0, 0x7f800000, RZ, 0xfc, !PT ;  /* 0x7f80000000007812 */ /* 0x000fe200078efcff */
[----:B------:R-:W-:Y:S06]  /*0900*/  BRA `(.L_x_14) ;  /* 0x0000000000147947 */ /* 0x000fec0003800000 */
.L_x_8:
[----:B------:R-:W-:Y:S01]  /*0910*/  LOP3.LUT R0, R9, 0x80000000, R8, 0x48, !PT ;  /* 0x8000000009007812 */ /* 0x000fe200078e4808 */
[----:B------:R-:W-:Y:S06]  /*0920*/  BRA `(.L_x_14) ;  /* 0x00000000000c7947 */ /* 0x000fec0003800000 */
.L_x_7:
[----:B------:R-:W0:Y:S01]  /*0930*/  MUFU.RSQ R0, -QNAN ;  /* 0xffc0000000007908 */ /* 0x000e220000001400 */
[----:B------:R-:W-:Y:S05]  /*0940*/  BRA `(.L_x_14) ;  /* 0x0000000000047947 */ /* 0x000fea0003800000 */
.L_x_6:
[----:B------:R-:W-:-:S07]  /*0950*/  FADD.FTZ R0, R0, R3 ;  /* 0x0000000300007221 */ /* 0x000fce0000010000 */
.L_x_14:
[----:B------:R-:W-:Y:S05]  /*0960*/  BSYNC.RECONVERGENT B1 ;  /* 0x0000000000017941 */ /* 0x000fea0003800200 */
.L_x_4:
[----:B------:R-:W-:-:S04]  /*0970*/  IMAD.MOV.U32 R3, RZ, RZ, 0x0 ;  /* 0x00000000ff037424 */ /* 0x000fc800078e00ff */
[----:B0-----:R-:W-:Y:S05]  /*0980*/  RET.REL.NODEC R2 `(_Z9normalizePfS_ii) ;  /* 0xfffffff4029c7950 */ /* 0x001fea0003c3ffff */
.L_x_15:
[----:B------:R-:W-:-:S00]  /*0990*/  BRA `(.L_x_15) ;  /* 0xfffffffc00fc7947 */ /* 0x000fc0000383ffff */
[----:B------:R-:W-:-:S00]  /*09a0*/  NOP ;  /* 0x0000000000007918 */ /* 0x000fc00000000000 */
        /* <DEDUP_REMOVED lines=13> */
.L_x_28:


//--------------------- .text._Z9eliminatePfS_iii --------------------------
	.section	.text._Z9eliminatePfS_iii,"ax",@progbits
	.align	128
        .global         _Z9eliminatePfS_iii
        .type           _Z9eliminatePfS_iii,@function
        .size           _Z9eliminatePfS_iii,(.L_x_29 - _Z9eliminatePfS_iii)
        .other          _Z9eliminatePfS_iii,@"STO_CUDA_ENTRY STV_DEFAULT"
_Z9eliminatePfS_iii:
.text._Z9eliminatePfS_iii:
[----:B------:R-:W-:Y:S08]  /*0000*/  LDC R1, c[0x0][0x37c] ;  /* 0x0000df00ff017b82 */ /* 0x000ff00000000800 */
[----:B------:R-:W0:Y:S01]  /*0010*/  S2UR UR6, SR_CTAID.X ;  /* 0x00000000000679c3 */ /* 0x000e220000002500 */
[----:B------:R-:W1:Y:S07]  /*0020*/  S2R R2, SR_CTAID.Y ;  /* 0x0000000000027919 */ /* 0x000e6e0000002600 */
[----:B------:R-:W0:Y:S02]  /*0030*/  LDC R3, c[0x0][0x390] ;  /* 0x0000e400ff037b82 */ /* 0x000e240000000800 */
[----:B0-----:R-:W-:-:S13]  /*0040*/  ISETP.NE.AND P0, PT, R3, UR6, PT ;  /* 0x0000000603007c0c */ /* 0x001fda000bf05270 */
[----:B-1----:R-:W-:Y:S05]  /*0050*/  @!P0 EXIT ;  /* 0x000000000000894d */ /* 0x002fea0003800000 */
[----:B------:R-:W0:Y:S01]  /*0060*/  S2R R5, SR_TID.X ;  /* 0x0000000000057919 */ /* 0x000e220000002100 */
[----:B------:R-:W1:Y:S01]  /*0070*/  LDCU UR4, c[0x0][0x360] ;  /* 0x00006c00ff0477ac */ /* 0x000e620008000800 */
[----:B------:R-:W-:Y:S01]  /*0080*/  BSSY.RECONVERGENT B0, `(.L_x_16) ;  /* 0x000001e000007945 */ /* 0x000fe20003800200 */
[----:B------:R-:W2:Y:S01]  /*0090*/  LDCU.64 UR8, c[0x0][0x358] ;  /* 0x00006b00ff0877ac */ /* 0x000ea20008000a00 */
[----:B-1----:R-:W-:Y:S01]  /*00a0*/  IMAD R2, R2, UR4, RZ ;  /* 0x0000000402027c24 */ /* 0x002fe2000f8e02ff */
[----:B0-----:R-:W-:-:S13]  /*00b0*/  ISETP.NE.AND P0, PT, R5, RZ, PT ;  /* 0x000000ff0500720c */ /* 0x001fda0003f05270 */
[----:B--2---:R-:W-:Y:S05]  /*00c0*/  @P0 BRA `(.L_x_17) ;  /* 0x0000000000640947 */ /* 0x004fea0003800000 */
[----:B------:R-:W0:Y:S08]  /*00d0*/  LDC R11, c[0x0][0x394] ;  /* 0x0000e500ff0b7b82 */ /* 0x000e300000000800 */
[----:B------:R-:W1:Y:S01]  /*00e0*/  LDC.64 R6, c[0x0][0x380] ;  /* 0x0000e000ff067b82 */ /* 0x000e620000000a00 */
[----:B0-----:R-:W-:-:S04]  /*00f0*/  IMAD R0, R3, R11, R2 ;  /* 0x0000000b03007224 */ /* 0x001fc800078e0202 */
[----:B------:R-:W-:-:S04]  /*0100*/  IMAD.IADD R9, R0, 0x1, R3 ;  /* 0x0000000100097824 */ /* 0x000fc800078e0203 */
[----:B-1----:R-:W-:-:S06]  /*0110*/  IMAD.WIDE R8, R9, 0x4, R6 ;  /* 0x0000000409087825 */ /* 0x002fcc00078e0206 */
[----:B------:R-:W2:Y:S01]  /*0120*/  LDG.E R9, desc[UR8][R8.64] ;  /* 0x0000000808097981 */ /* 0x000ea2000c1e1900 */
[----:B------:R-:W-:-:S04]  /*0130*/  IMAD R0, R11, UR6, R2 ;  /* 0x000000060b007c24 */ /* 0x000fc8000f8e0202 */
[----:B------:R-:W-:-:S04]  /*0140*/  IMAD.IADD R3, R0, 0x1, R3 ;  /* 0x0000000100037824 */ /* 0x000fc800078e0203 */
[----:B------:R-:W-:-:S05]  /*0150*/  IMAD.WIDE R6, R3, 0x4, R6 ;  /* 0x0000000403067825 */ /* 0x000fca00078e0206 */
[----:B------:R-:W3:Y:S01]  /*0160*/  LDG.E R0, desc[UR8][R6.64] ;  /* 0x0000000806007981 */ /* 0x000ee2000c1e1900 */
[----:B--2---:R-:W0:Y:S08]  /*0170*/  MUFU.RCP R4, R9 ;  /* 0x0000000900047308 */ /* 0x004e300000001000 */
[----:B---3--:R-:W1:Y:S01]  /*0180*/  FCHK P0, R0, R9 ;  /* 0x0000000900007302 */ /* 0x008e620000000000 */
[----:B0-----:R-:W-:-:S04]  /*0190*/  FFMA R3, -R9, R4, 1 ;  /* 0x3f80000009037423 */ /* 0x001fc80000000104 */
[----:B------:R-:W-:-:S04]  /*01a0*/  FFMA R3, R4, R3, R4 ;  /* 0x0000000304037223 */ /* 0x000fc80000000004 */
[----:B------:R-:W-:-:S04]  /*01b0*/  FFMA R4, R0, R3, RZ ;  /* 0x0000000300047223 */ /* 0x000fc800000000ff */
[----:B------:R-:W-:-:S04]  /*01c0*/  FFMA R10, -R9, R4, R0 ;  /* 0x00000004090a7223 */ /* 0x000fc80000000100 */
[----:B------:R-:W-:Y:S01]  /*01d0*/  FFMA R3, R3, R10, R4 ;  /* 0x0000000a03037223 */ /* 0x000fe20000000004 */
[----:B-1----:R-:W-:Y:S06]  /*01e0*/  @!P0 BRA `(.L_x_18) ;  /* 0x00000000000c8947 */ /* 0x002fec0003800000 */
[----:B------:R-:W-:-:S07]  /*01f0*/  MOV R4, 0x210 ;  /* 0x0000021000047802 */ /* 0x000fce0000000f00 */
[----:B------:R-:W-:Y:S05]  /*0200*/  CALL.REL.NOINC `($__internal_1_$__cuda_sm3x_div_rn_noftz_f32_slowpath) ;  /* 0x0000000000947944 */ /* 0x000fea0003c00000 */
[----:B------:R-:W-:-:S07]  /*0210*/  IMAD.MOV.U32 R3, RZ, RZ, R0 ;  /* 0x000000ffff037224 */ /* 0x000fce00078e0000 */
.L_x_18:
[----:B------:R-:W0:Y:S01]  /*0220*/  S2UR UR5, SR_CgaCtaId ;  /* 0x00000000000579c3 */ /* 0x000e220000008800 */
[----:B------:R-:W-:Y:S02]  /*0230*/  UMOV UR4, 0x400 ;  /* 0x0000040000047882 */ /* 0x000fe40000000000 */
[----:B0-----:R-:W-:-:S09]  /*0240*/  ULEA UR4, UR5, UR4, 0x18 ;  /* 0x0000000405047291 */ /* 0x001fd2000f8ec0ff */
[----:B------:R0:W-:Y:S03]  /*0250*/  STS [UR4], R3 ;  /* 0x00000003ff007988 */ /* 0x0001e60008000804 */
.L_x_17:
[----:B------:R-:W-:Y:S05]  /*0260*/  BSYNC.RECONVERGENT B0 ;  /* 0x0000000000007941 */ /* 0x000fea0003800200 */
.L_x_16:
[----:B------:R-:W1:Y:S01]  /*0270*/  LDC.64 R6, c[0x0][0x390] ;  /* 0x0000e400ff067b82 */ /* 0x000e620000000a00 */
[----:B------:R-:W-:-:S07]  /*0280*/  IMAD.IADD R8, R2, 0x1, R5 ;  /* 0x0000000102087824 */ /* 0x000fce00078e0205 */
[----:B------:R-:W-:Y:S08]  /*0290*/  BAR.SYNC.DEFER_BLOCKING 0x0 ;  /* 0x0000000000007b1d */ /* 0x000ff00000010000 */
[----:B------:R-:W2:Y:S01]  /*02a0*/  S2UR UR5, SR_CgaCtaId ;  /* 0x00000000000579c3 */ /* 0x000ea20000008800 */
[----:B------:R-:W-:-:S07]  /*02b0*/  UMOV UR4, 0x400 ;  /* 0x0000040000047882 */ /* 0x000fce0000000000 */
[----:B------:R-:W3:Y:S01]  /*02c0*/  LDC R9, c[0x0][0x398] ;  /* 0x0000e600ff097b82 */ /* 0x000ee20000000800 */
[----:B-1----:R-:W-:-:S04]  /*02d0*/  ISETP.GE.AND P0, PT, R8, R7, PT ;  /* 0x000000070800720c */ /* 0x002fc80003f06270 */
[----:B------:R-:W-:-:S13]  /*02e0*/  ISETP.LT.OR P0, PT, R5, R6, P0 ;  /* 0x000000060500720c */ /* 0x000fda0000701670 */
[----:B------:R-:W1:Y:S01]  /*02f0*/  @!P0 LDC.64 R4, c[0x0][0x380] ;  /* 0x0000e000ff048b82 */ /* 0x000e620000000a00 */
[--C-:B0-----:R-:W-:Y:S02]  /*0300*/  @!P0 IMAD R3, R6, R7, R8.reuse ;  /* 0x0000000706038224 */ /* 0x101fe400078e0208 */
[----:B------:R-:W-:Y:S02]  /*0310*/  @!P0 IMAD R7, R7, UR6, R8 ;  /* 0x0000000607078c24 */ /* 0x000fe4000f8e0208 */
[----:B-1----:R-:W-:-:S04]  /*0320*/  @!P0 IMAD.WIDE R2, R3, 0x4, R4 ;  /* 0x0000000403028825 */ /* 0x002fc800078e0204 */
[----:B------:R-:W-:Y:S02]  /*0330*/  @!P0 IMAD.WIDE R4, R7, 0x4, R4 ;  /* 0x0000000407048825 */ /* 0x000fe400078e0204 */
[----:B------:R-:W4:Y:S04]  /*0340*/  @!P0 LDG.E R3, desc[UR8][R2.64] ;  /* 0x0000000802038981 */ /* 0x000f28000c1e1900 */
[----:B------:R-:W4:Y:S01]  /*0350*/  @!P0 LDG.E R7, desc[UR8][R4.64] ;  /* 0x0000000804078981 */ /* 0x000f22000c1e1900 */
[----:B--2---:R-:W-:Y:S01]  /*0360*/  ULEA UR4, UR5, UR4, 0x18 ;  /* 0x0000000405047291 */ /* 0x004fe2000f8ec0ff */
[----:B---3--:R-:W-:-:S08]  /*0370*/  ISETP.GE.AND P1, PT, R8, R9, PT ;  /* 0x000000090800720c */ /* 0x008fd00003f26270 */
[----:B------:R-:W4:Y:S02]  /*0380*/  LDS R0, [UR4] ;  /* 0x00000004ff007984 */ /* 0x000f240008000800 */
[----:B----4-:R-:W-:-:S05]  /*0390*/  @!P0 FFMA R7, -R0, R3, R7 ;  /* 0x0000000300078223 */ /* 0x010fca0000000107 */
[----:B------:R0:W-:Y:S01]  /*03a0*/  @!P0 STG.E desc[UR8][R4.64], R7 ;  /* 0x0000000704008986 */ /* 0x0001e2000c101908 */
[----:B------:R-:W-:Y:S05]  /*03b0*/  @P1 EXIT ;  /* 0x000000000000194d */ /* 0x000fea0003800000 */
[----:B0-----:R-:W0:Y:S01]  /*03c0*/  LDC.64 R4, c[0x0][0x388] ;  /* 0x0000e200ff047b82 */ /* 0x001e220000000a00 */
[--C-:B------:R-:W-:Y:S02]  /*03d0*/  IMAD R3, R6, R9, R8.reuse ;  /* 0x0000000906037224 */ /* 0x100fe400078e0208 */
[----:B------:R-:W-:Y:S02]  /*03e0*/  IMAD R7, R9, UR6, R8 ;  /* 0x0000000609077c24 */ /* 0x000fe4000f8e0208 */
[----:B0-----:R-:W-:-:S04]  /*03f0*/  IMAD.WIDE R2, R3, 0x4, R4 ;  /* 0x0000000403027825 */ /* 0x001fc800078e0204 */
[----:B------:R-:W-:Y:S02]  /*0400*/  IMAD.WIDE R4, R7, 0x4, R4 ;  /* 0x0000000407047825 */ /* 0x000fe400078e0204 */
[----:B------:R-:W2:Y:S04]  /*0410*/  LDG.E R3, desc[UR8][R2.64] ;  /* 0x0000000802037981 */ /* 0x000ea8000c1e1900 */
[----:B------:R-:W2:Y:S02]  /*0420*/  LDG.E R7, desc[UR8][R4.64] ;  /* 0x0000000804077981 */ /* 0x000ea4000c1e1900 */
[----:B--2---:R-:W-:-:S05]  /*0430*/  FFMA R7, -R0, R3, R7 ;  /* 0x0000000300077223 */ /* 0x004fca0000000107 */
[----:B------:R-:W-:Y:S01]  /*0440*/  STG.E desc[UR8][R4.64], R7 ;  /* 0x0000000704007986 */ /* 0x000fe2000c101908 */
[----:B------:R-:W-:Y:S05]  /*0450*/  EXIT ;  /* 0x000000000000794d */ /* 0x000fea0003800000 */
        .weak           $__internal_1_$__cuda_sm3x_div_rn_noftz_f32_slowpath
        .type           $__internal_1_$__cuda_sm3x_div_rn_noftz_f32_slowpath,@function
        .size           $__internal_1_$__cuda_sm3x_div_rn_noftz_f32_slowpath,(.L_x_29 - $__internal_1_$__cuda_sm3x_div_rn_noftz_f32_slowpath)
$__internal_1_$__cuda_sm3x_div_rn_noftz_f32_slowpath:
[----:B------:R-:W-:Y:S01]  /*0460*/  SHF.R.U32.HI R6, RZ, 0x17, R9 ;  /* 0x00000017ff067819 */ /* 0x000fe20000011609 */
[--C-:B------:R-:W-:Y:S01]  /*0470*/  IMAD.MOV.U32 R8, RZ, RZ, R0.reuse ;  /* 0x000000ffff087224 */ /* 0x100fe200078e0000 */
[----:B------:R-:W-:Y:S02]  /*0480*/  SHF.R.U32.HI R3, RZ, 0x17, R0 ;  /* 0x00000017ff037819 */ /* 0x000fe40000011600 */
[----:B------:R-:W-:Y:S02]  /*0490*/  LOP3.LUT R7, R6, 0xff, RZ, 0xc0, !PT ;  /* 0x000000ff06077812 */ /* 0x000fe400078ec0ff */
[----:B------:R-:W-:-:S03]  /*04a0*/  LOP3.LUT R6, R3, 0xff, RZ, 0xc0, !PT ;  /* 0x000000ff03067812 */ /* 0x000fc600078ec0ff */
[----:B------:R-:W-:Y:S02]  /*04b0*/  VIADD R12, R7, 0xffffffff ;  /* 0xffffffff070c7836 */ /* 0x000fe40000000000 */
[----:B------:R-:W-:-:S03]  /*04c0*/  VIADD R11, R6, 0xffffffff ;  /* 0xffffffff060b7836 */ /* 0x000fc60000000000 */
[----:B------:R-:W-:-:S04]  /*04d0*/  ISETP.GT.U32.AND P0, PT, R12, 0xfd, PT ;  /* 0x000000fd0c00780c */ /* 0x000fc80003f04070 */
[----:B------:R-:W-:-:S13]  /*04e0*/  ISETP.GT.U32.OR P0, PT, R11, 0xfd, P0 ;  /* 0x000000fd0b00780c */ /* 0x000fda0000704470 */
[----:B------:R-:W-:Y:S01]  /*04f0*/  @!P0 MOV R10, RZ ;  /* 0x000000ff000a8202 */ /* 0x000fe20000000f00 */
[----:B------:R-:W-:Y:S06]  /*0500*/  @!P0 BRA `(.L_x_19) ;  /* 0x0000000000608947 */ /* 0x000fec0003800000 */
[----:B------:R-:W-:Y:S01]  /*0510*/  FSETP.GTU.FTZ.AND P0, PT, |R0|, +INF , PT ;  /* 0x7f8000000000780b */ /* 0x000fe20003f1c200 */
[----:B------:R-:W-:Y:S01]  /*0520*/  IMAD.MOV.U32 R3, RZ, RZ, R9 ;  /* 0x000000ffff037224 */ /* 0x000fe200078e0009 */
        /* <DEDUP_REMOVED lines=22> */
.L_x_19:
[----:B------:R-:W-:Y:S02]  /*0690*/  LEA R0, R7, 0xc0800000, 0x17 ;  /* 0xc080000007007811 */ /* 0x000fe400078eb8ff */
[----:B------:R-:W-:-:S03]  /*06a0*/  IADD3 R6, PT, PT, R6, -0x7f, RZ ;  /* 0xffffff8106067810 */ /* 0x000fc60007ffe0ff */
        /* <DEDUP_REMOVED lines=44> */
[----:B------:R-:W-:-:S04]  /*0970*/  LOP3.LUT R3, R3, R6, RZ, 0xc0, !PT ;  /* 0x0000000603037212 */ /* 0x000fc800078ec0ff */
[----:B------:R-:W-:-:S04]  /*0980*/  IADD3 R3, PT, PT, R8, R3, RZ ;  /* 0x0000000308037210 */ /* 0x000fc80007ffe0ff */
[----:B------:R-:W-:Y:S01]  /*0990*/  LOP3.LUT R0, R3, R0, RZ, 0xfc, !PT ;  /* 0x0000000003007212 */ /* 0x000fe200078efcff */
[----:B------:R-:W-:Y:S06]  /*09a0*/  BRA `(.L_x_26) ;  /* 0x0000000000347947 */ /* 0x000fec0003800000 */
.L_x_25:
[----:B------:R-:W-:-:S04]  /*09b0*/  LOP3.LUT R0, R0, 0x80000000, RZ, 0xc0, !PT ;  /* 0x8000000000007812 */ /* 0x000fc800078ec0ff */
[----:B------:R-:W-:Y:S01]  /*09c0*/  LOP3.LUT R0, R0, 0x7f800000, RZ, 0xfc, !PT ;  /* 0x7f80000000007812 */ /* 0x000fe200078efcff */
[----:B------:R-:W-:Y:S06]  /*09d0*/  BRA `(.L_x_26) ;  /* 0x0000000000287947 */ /* 0x000fec0003800000 */
.L_x_24:
[----:B------:R-:W-:Y:S01]  /*09e0*/  IMAD R0, R7, 0x800000, R0 ;  /* 0x0080000007007824 */ /* 0x000fe200078e0200 */
[----:B------:R-:W-:Y:S06]  /*09f0*/  BRA `(.L_x_26) ;  /* 0x0000000000207947 */ /* 0x000fec0003800000 */
.L_x_23:
[----:B------:R-:W-:-:S04]  /*0a00*/  LOP3.LUT R0, R9, 0x80000000, R8, 0x48, !PT ;  /* 0x8000000009007812 */ /* 0x000fc800078e4808 */
[----:B------:R-:W-:Y:S01]  /*0a10*/  LOP3.LUT R0, R0, 0x7f800000, RZ, 0xfc, !PT ;  /* 0x7f80000000007812 */ /* 0x000fe200078efcff */
[----:B------:R-:W-:Y:S06]  /*0a20*/  BRA `(.L_x_26) ;  /* 0x0000000000147947 */ /* 0x000fec0003800000 */
.L_x_22:
[----:B------:R-:W-:Y:S01]  /*0a30*/  LOP3.LUT R0, R9, 0x80000000, R8, 0x48, !PT ;  /* 0x8000000009007812 */ /* 0x000fe200078e4808 */
[----:B------:R-:W-:Y:S06]  /*0a40*/  BRA `(.L_x_26) ;  /* 0x00000000000c7947 */ /* 0x000fec0003800000 */
.L_x_21:
[----:B------:R-:W0:Y:S01]  /*0a50*/  MUFU.RSQ R0, -QNAN ;  /* 0xffc0000000007908 */ /* 0x000e220000001400 */
[----:B------:R-:W-:Y:S05]  /*0a60*/  BRA `(.L_x_26) ;  /* 0x0000000000047947 */ /* 0x000fea0003800000 */
.L_x_20:
[----:B------:R-:W-:-:S07]  /*0a70*/  FADD.FTZ R0, R0, R3 ;  /* 0x0000000300007221 */ /* 0x000fce0000010000 */
.L_x_26:
[----:B------:R-:W-:Y:S02]  /*0a80*/  IMAD.MOV.U32 R6, RZ, RZ, R4 ;  /* 0x000000ffff067224 */ /* 0x000fe400078e0004 */
[----:B------:R-:W-:-:S04]  /*0a90*/  IMAD.MOV.U32 R7, RZ, RZ, 0x0 ;  /* 0x00000000ff077424 */ /* 0x000fc800078e00ff */
[----:B0-----:R-:W-:Y:S05]  /*0aa0*/  RET.REL.NODEC R6 `(_Z9eliminatePfS_iii) ;  /* 0xfffffff406547950 */ /* 0x001fea0003c3ffff */
.L_x_27:
        /* <DEDUP_REMOVED lines=13> */
.L_x_29:


//--------------------- .nv.shared._Z9normalizePfS_ii --------------------------
	.section	.nv.shared._Z9normalizePfS_ii,"aw",@nobits
	.sectionflags	@""
	.align	4
.nv.shared._Z9normalizePfS_ii:
	.zero		1028


//--------------------- .nv.shared.reserved.0     --------------------------
	.section	.nv.shared.reserved.0,"aw",@nobits
	.weak		__nv_reservedSMEM_offset_0_alias
	.size		__nv_reservedSMEM_offset_0_alias, 0, 64
	.other		__nv_reservedSMEM_offset_0_alias,@"STO_CUDA_RESERVED_SHARED STV_DEFAULT"
__nv_reservedSMEM_offset_0_alias:
	.zero		0
	.zero		64


//--------------------- .nv.shared._Z9eliminatePfS_iii --------------------------
	.section	.nv.shared._Z9eliminatePfS_iii,"aw",@nobits
	.sectionflags	@""
	.align	4
.nv.shared._Z9eliminatePfS_iii:
	.zero		1028


//--------------------- .nv.constant0._Z9normalizePfS_ii --------------------------
	.section	.nv.constant0._Z9normalizePfS_ii,"a",@progbits
	.sectionflags	@""
	.align	4
.nv.constant0._Z9normalizePfS_ii:
	.zero		920


//--------------------- .nv.constant0._Z9eliminatePfS_iii --------------------------
	.section	.nv.constant0._Z9eliminatePfS_iii,"a",@progbits
	.sectionflags	@""
	.align	4
.nv.constant0._Z9eliminatePfS_iii:
	.zero		924


//--------------------- SYMBOLS --------------------------

	.type		.nv.reservedSmem.offset0,@object
	.size		.nv.reservedSmem.offset0,0x4
	.type		.nv.reservedSmem.cap,@object
	.size		.nv.reservedSmem.cap,0x4
